//
// Generated by NVIDIA NVVM Compiler
//
// Compiler Build ID: CL-36424714
// Cuda compilation tools, release 13.0, V13.0.88
// Based on NVVM 20.0.0
//

.version 9.0
.target sm_100
.address_size 64

	// .globl	_Z11log_libmathPfS_i

.visible .entry _Z11log_libmathPfS_i(
	.param .u64 .ptr .align 1 _Z11log_libmathPfS_i_param_0,
	.param .u64 .ptr .align 1 _Z11log_libmathPfS_i_param_1,
	.param .u32 _Z11log_libmathPfS_i_param_2
)
{
	.reg .pred 	%p<5>;
	.reg .b32 	%r<10>;
	.reg .b32 	%f<23>;
	.reg .b64 	%rd<8>;

	ld.param.u64 	%rd1, [_Z11log_libmathPfS_i_param_0];
	ld.param.u64 	%rd2, [_Z11log_libmathPfS_i_param_1];
	ld.param.u32 	%r2, [_Z11log_libmathPfS_i_param_2];
	mov.u32 	%r3, %tid.x;
	mov.u32 	%r4, %ctaid.x;
	mov.u32 	%r5, %ntid.x;
	mad.lo.s32 	%r1, %r4, %r5, %r3;
	setp.ge.s32 	%p1, %r1, %r2;
	@%p1 bra 	$L__BB0_2;
	cvta.to.global.u64 	%rd3, %rd1;
	cvta.to.global.u64 	%rd4, %rd2;
	mul.wide.s32 	%rd5, %r1, 4;
	add.s64 	%rd6, %rd3, %rd5;
	ld.global.f32 	%f1, [%rd6];
	setp.lt.f32 	%p2, %f1, 0f00800000;
	mul.f32 	%f2, %f1, 0f4B000000;
	selp.f32 	%f3, %f2, %f1, %p2;
	selp.f32 	%f4, 0fC1B80000, 0f00000000, %p2;
	mov.b32 	%r6, %f3;
	add.s32 	%r7, %r6, -1059760811;
	and.b32  	%r8, %r7, -8388608;
	sub.s32 	%r9, %r6, %r8;
	mov.b32 	%f5, %r9;
	cvt.rn.f32.s32 	%f6, %r8;
	fma.rn.f32 	%f7, %f6, 0f34000000, %f4;
	add.f32 	%f8, %f5, 0fBF800000;
	fma.rn.f32 	%f9, %f8, 0fBE055027, 0f3E1039F6;
	fma.rn.f32 	%f10, %f9, %f8, 0fBDF8CDCC;
	fma.rn.f32 	%f11, %f10, %f8, 0f3E0F2955;
	fma.rn.f32 	%f12, %f11, %f8, 0fBE2AD8B9;
	fma.rn.f32 	%f13, %f12, %f8, 0f3E4CED0B;
	fma.rn.f32 	%f14, %f13, %f8, 0fBE7FFF22;
	fma.rn.f32 	%f15, %f14, %f8, 0f3EAAAA78;
	fma.rn.f32 	%f16, %f15, %f8, 0fBF000000;
	mul.f32 	%f17, %f8, %f16;
	fma.rn.f32 	%f18, %f17, %f8, %f8;
	fma.rn.f32 	%f19, %f7, 0f3F317218, %f18;
	setp.gt.u32 	%p3, %r6, 2139095039;
	fma.rn.f32 	%f20, %f3, 0f7F800000, 0f7F800000;
	selp.f32 	%f21, %f20, %f19, %p3;
	setp.eq.f32 	%p4, %f3, 0f00000000;
	selp.f32 	%f22, 0fFF800000, %f21, %p4;
	add.s64 	%rd7, %rd4, %rd5;
	st.global.f32 	[%rd7], %f22;
$L__BB0_2:
	ret;

}
	// .globl	_Z16logarithm_taylorPfS_i
.visible .entry _Z16logarithm_taylorPfS_i(
	.param .u64 .ptr .align 1 _Z16logarithm_taylorPfS_i_param_0,
	.param .u64 .ptr .align 1 _Z16logarithm_taylorPfS_i_param_1,
	.param .u32 _Z16logarithm_taylorPfS_i_param_2
)
{
	.reg .pred 	%p<3>;
	.reg .b32 	%r<13>;
	.reg .b32 	%f<24>;
	.reg .b64 	%rd<9>;
	.reg .b64 	%fd<11>;

	ld.param.u64 	%rd1, [_Z16logarithm_taylorPfS_i_param_0];
	ld.param.u64 	%rd2, [_Z16logarithm_taylorPfS_i_param_1];
	ld.param.u32 	%r4, [_Z16logarithm_taylorPfS_i_param_2];
	mov.u32 	%r5, %tid.x;
	mov.u32 	%r6, %ctaid.x;
	mov.u32 	%r7, %ntid.x;
	mad.lo.s32 	%r1, %r6, %r7, %r5;
	setp.ge.s32 	%p1, %r1, %r4;
	@%p1 bra 	$L__BB1_4;
	cvta.to.global.u64 	%rd3, %rd1;
	mul.wide.s32 	%rd4, %r1, 4;
	add.s64 	%rd5, %rd3, %rd4;
	ld.global.f32 	%f7, [%rd5];
	add.f32 	%f22, %f7, 0fBF800000;
	cvt.f64.f32 	%fd2, %f7;
	add.f64 	%fd1, %fd2, 0dBFF0000000000000;
	mov.f32 	%f23, 0f00000000;
	mov.b32 	%r12, 0;
$L__BB1_2:
	add.s32 	%r9, %r12, 1;
	cvt.rn.f32.u32 	%f8, %r9;
	div.rn.f32 	%f9, %f22, %f8;
	add.f32 	%f10, %f23, %f9;
	cvt.f64.f32 	%fd3, %f22;
	mul.f64 	%fd4, %fd1, %fd3;
	cvt.rn.f32.f64 	%f11, %fd4;
	add.s32 	%r10, %r12, 2;
	cvt.rn.f32.u32 	%f12, %r10;
	div.rn.f32 	%f13, %f11, %f12;
	sub.f32 	%f14, %f10, %f13;
	cvt.f64.f32 	%fd5, %f11;
	mul.f64 	%fd6, %fd1, %fd5;
	cvt.rn.f32.f64 	%f15, %fd6;
	add.s32 	%r11, %r12, 3;
	cvt.rn.f32.u32 	%f16, %r11;
	div.rn.f32 	%f17, %f15, %f16;
	add.f32 	%f18, %f14, %f17;
	cvt.f64.f32 	%fd7, %f15;
	mul.f64 	%fd8, %fd1, %fd7;
	cvt.rn.f32.f64 	%f19, %fd8;
	add.s32 	%r12, %r12, 4;
	cvt.rn.f32.u32 	%f20, %r12;
	div.rn.f32 	%f21, %f19, %f20;
	sub.f32 	%f23, %f18, %f21;
	cvt.f64.f32 	%fd9, %f19;
	mul.f64 	%fd10, %fd1, %fd9;
	cvt.rn.f32.f64 	%f22, %fd10;
	setp.ne.s32 	%p2, %r12, 100;
	@%p2 bra 	$L__BB1_2;
	cvta.to.global.u64 	%rd6, %rd2;
	add.s64 	%rd8, %rd6, %rd4;
	st.global.f32 	[%rd8], %f23;
$L__BB1_4:
	ret;

}


// ===== COMPILED SASS (sm_100) =====

	.target	sm_100

	.elftype	@"ET_EXEC"


//--------------------- .note.nv.tkinfo           --------------------------
	.section	.note.nv.tkinfo,"",@"SHT_NOTE"
	.sectionflags	@"SHF_NOTE_NV_TKINFO"
	.tkinfo
        /*0018*/ 	.word	0x00000002
        /*0030*/ 	.string	""
        /*0030*/ 	.string	"ptxas"
        /*0030*/ 	.string	"Cuda compilation tools, release 13.0, V13.0.88"
        /*0030*/ 	.string	"Build cuda_13.0.r13.0/compiler.36424714_0"
        /*0030*/ 	.string	"-arch sm_100 -m 64 "



//--------------------- .note.nv.cuinfo           --------------------------
	.section	.note.nv.cuinfo,"",@"SHT_NOTE"
	.sectionflags	@"SHF_NOTE_NV_CUINFO"
        /*0018*/ 	.short	0x0002
        /*001a*/ 	.short	0x0064
        /*001c*/ 	.short	0x0082
	.zero		2


//--------------------- .nv.info                  --------------------------
	.section	.nv.info,"",@"SHT_CUDA_INFO"
	.align	4


	//----- nvinfo : EIATTR_REGCOUNT
	.align		4
        /*0000*/ 	.byte	0x04, 0x2f
        /*0002*/ 	.short	(.L_1 - .L_0)
	.align		4
.L_0:
        /*0004*/ 	.word	index@(_Z11log_libmathPfS_i)
        /*0008*/ 	.word	0x0000000c


	//----- nvinfo : EIATTR_FRAME_SIZE
	.align		4
.L_1:
        /*000c*/ 	.byte	0x04, 0x11
        /*000e*/ 	.short	(.L_3 - .L_2)
	.align		4
.L_2:
        /*0010*/ 	.word	index@(_Z11log_libmathPfS_i)
        /*0014*/ 	.word	0x00000000


	//----- nvinfo : EIATTR_REGCOUNT
	.align		4
.L_3:
        /*0018*/ 	.byte	0x04, 0x2f
        /*001a*/ 	.short	(.L_5 - .L_4)
	.align		4
.L_4:
        /*001c*/ 	.word	index@(_Z16logarithm_taylorPfS_i)
        /*0020*/ 	.word	0x00000015


	//----- nvinfo : EIATTR_FRAME_SIZE
	.align		4
.L_5:
        /*0024*/ 	.byte	0x04, 0x11
        /*0026*/ 	.short	(.L_7 - .L_6)
	.align		4
.L_6:
        /*0028*/ 	.word	index@($__internal_0_$__cuda_sm3x_div_rn_noftz_f32_slowpath)
        /*002c*/ 	.word	0x00000000


	//----- nvinfo : EIATTR_FRAME_SIZE
	.align		4
.L_7:
        /*0030*/ 	.byte	0x04, 0x11
        /*0032*/ 	.short	(.L_9 - .L_8)
	.align		4
.L_8:
        /*0034*/ 	.word	index@(_Z16logarithm_taylorPfS_i)
        /*0038*/ 	.word	0x00000000


	//----- nvinfo : EIATTR_MIN_STACK_SIZE
	.align		4
.L_9:
        /*003c*/ 	.byte	0x04, 0x12
        /*003e*/ 	.short	(.L_11 - .L_10)
	.align		4
.L_10:
        /*0040*/ 	.word	index@(_Z16logarithm_taylorPfS_i)
        /*0044*/ 	.word	0x00000000


	//----- nvinfo : EIATTR_MIN_STACK_SIZE
	.align		4
.L_11:
        /*0048*/ 	.byte	0x04, 0x12
        /*004a*/ 	.short	(.L_13 - .L_12)
	.align		4
.L_12:
        /*004c*/ 	.word	index@(_Z11log_libmathPfS_i)
        /*0050*/ 	.word	0x00000000
.L_13:


//--------------------- .nv.compat                --------------------------
	.section	.nv.compat,"",@"SHT_CUDA_COMPAT_INFO"
	.align	4
        /*0000*/ 	.byte	0x02, 0x09, 0x00, 0x00, 0x02, 0x02, 0x01, 0x00, 0x02, 0x05, 0x05, 0x00, 0x03, 0x07, 0x01, 0x01
        /*0010*/ 	.byte	0x02, 0x03, 0x00, 0x00, 0x02, 0x06, 0x01, 0x00, 0x04, 0x0b, 0x08, 0x00, 0x01, 0x00, 0x00, 0x00
        /*0020*/ 	.byte	0x00, 0x00, 0x00, 0x00


//--------------------- .nv.info._Z16logarithm_taylorPfS_i --------------------------
	.section	.nv.info._Z16logarithm_taylorPfS_i,"",@"SHT_CUDA_INFO"
	.sectionflags	@""
	.align	4


	//----- nvinfo : EIATTR_CUDA_API_VERSION
	.align		4
        /*0000*/ 	.byte	0x04, 0x37
        /*0002*/ 	.short	(.L_15 - .L_14)
.L_14:
        /*0004*/ 	.word	0x00000082


	//----- nvinfo : EIATTR_KPARAM_INFO
	.align		4
.L_15:
        /*0008*/ 	.byte	0x04, 0x17
        /*000a*/ 	.short	(.L_17 - .L_16)
.L_16:
        /*000c*/ 	.word	0x00000000
        /*0010*/ 	.short	0x0002
        /*0012*/ 	.short	0x0010
        /*0014*/ 	.byte	0x00, 0xf0, 0x11, 0x00


	//----- nvinfo : EIATTR_KPARAM_INFO
	.align		4
.L_17:
        /*0018*/ 	.byte	0x04, 0x17
        /*001a*/ 	.short	(.L_19 - .L_18)
.L_18:
        /*001c*/ 	.word	0x00000000
        /*0020*/ 	.short	0x0001
        /*0022*/ 	.short	0x0008
        /*0024*/ 	.byte	0x00, 0xf5, 0x21, 0x00


	//----- nvinfo : EIATTR_KPARAM_INFO
	.align		4
.L_19:
        /*0028*/ 	.byte	0x04, 0x17
        /*002a*/ 	.short	(.L_21 - .L_20)
.L_20:
        /*002c*/ 	.word	0x00000000
        /*0030*/ 	.short	0x0000
        /*0032*/ 	.short	0x0000
        /*0034*/ 	.byte	0x00, 0xf5, 0x21, 0x00


	//----- nvinfo : EIATTR_SPARSE_MMA_MASK
	.align		4
.L_21:
        /*0038*/ 	.byte	0x03, 0x50
        /*003a*/ 	.short	0x0000


	//----- nvinfo : EIATTR_MAXREG_COUNT
	.align		4
        /*003c*/ 	.byte	0x03, 0x1b
        /*003e*/ 	.short	0x00ff


	//----- nvinfo : EIATTR_MERCURY_ISA_VERSION
	.align		4
        /*0040*/ 	.byte	0x03, 0x5f
        /*0042*/ 	.short	0x0101


	//----- nvinfo : EIATTR_VRC_CTA_INIT_COUNT
	.align		4
        /*0044*/ 	.byte	0x02, 0x4a
	.zero		1
	.zero		1


	//----- nvinfo : EIATTR_EXIT_INSTR_OFFSETS
	.align		4
        /*0048*/ 	.byte	0x04, 0x1c
        /*004a*/ 	.short	(.L_23 - .L_22)


	//   ....[0]....
.L_22:
        /*004c*/ 	.word	0x00000070


	//   ....[1]....
        /*0050*/ 	.word	0x00000680


	//----- nvinfo : EIATTR_CRS_STACK_SIZE
	.align		4
.L_23:
        /*0054*/ 	.byte	0x04, 0x1e
        /*0056*/ 	.short	(.L_25 - .L_24)
.L_24:
        /*0058*/ 	.word	0x00000000


	//----- nvinfo : EIATTR_CBANK_PARAM_SIZE
	.align		4
.L_25:
        /*005c*/ 	.byte	0x03, 0x19
        /*005e*/ 	.short	0x0014


	//----- nvinfo : EIATTR_PARAM_CBANK
	.align		4
        /*0060*/ 	.byte	0x04, 0x0a
        /*0062*/ 	.short	(.L_27 - .L_26)
	.align		4
.L_26:
        /*0064*/ 	.word	index@(.nv.constant0._Z16logarithm_taylorPfS_i)
        /*0068*/ 	.short	0x0380
        /*006a*/ 	.short	0x0014


	//----- nvinfo : EIATTR_SW_WAR
	.align		4
.L_27:
        /*006c*/ 	.byte	0x04, 0x36
        /*006e*/ 	.short	(.L_29 - .L_28)
.L_28:
        /*0070*/ 	.word	0x00000008
.L_29:


//--------------------- .nv.info._Z11log_libmathPfS_i --------------------------
	.section	.nv.info._Z11log_libmathPfS_i,"",@"SHT_CUDA_INFO"
	.sectionflags	@""
	.align	4


	//----- nvinfo : EIATTR_CUDA_API_VERSION
	.align		4
        /*0000*/ 	.byte	0x04, 0x37
        /*0002*/ 	.short	(.L_31 - .L_30)
.L_30:
        /*0004*/ 	.word	0x00000082


	//----- nvinfo : EIATTR_KPARAM_INFO
	.align		4
.L_31:
        /*0008*/ 	.byte	0x04, 0x17
        /*000a*/ 	.short	(.L_33 - .L_32)
.L_32:
        /*000c*/ 	.word	0x00000000
        /*0010*/ 	.short	0x0002
        /*0012*/ 	.short	0x0010
        /*0014*/ 	.byte	0x00, 0xf0, 0x11, 0x00


	//----- nvinfo : EIATTR_KPARAM_INFO
	.align		4
.L_33:
        /*0018*/ 	.byte	0x04, 0x17
        /*001a*/ 	.short	(.L_35 - .L_34)
.L_34:
        /*001c*/ 	.word	0x00000000
        /*0020*/ 	.short	0x0001
        /*0022*/ 	.short	0x0008
        /*0024*/ 	.byte	0x00, 0xf5, 0x21, 0x00


	//----- nvinfo : EIATTR_KPARAM_INFO
	.align		4
.L_35:
        /*0028*/ 	.byte	0x04, 0x17
        /*002a*/ 	.short	(.L_37 - .L_36)
.L_36:
        /*002c*/ 	.word	0x00000000
        /*0030*/ 	.short	0x0000
        /*0032*/ 	.short	0x0000
        /*0034*/ 	.byte	0x00, 0xf5, 0x21, 0x00


	//----- nvinfo : EIATTR_SPARSE_MMA_MASK
	.align		4
.L_37:
        /*0038*/ 	.byte	0x03, 0x50
        /*003a*/ 	.short	0x0000


	//----- nvinfo : EIATTR_MAXREG_COUNT
	.align		4
        /*003c*/ 	.byte	0x03, 0x1b
        /*003e*/ 	.short	0x00ff


	//----- nvinfo : EIATTR_MERCURY_ISA_VERSION
	.align		4
        /*0040*/ 	.byte	0x03, 0x5f
        /*0042*/ 	.short	0x0101


	//----- nvinfo : EIATTR_VRC_CTA_INIT_COUNT
	.align		4
        /*0044*/ 	.byte	0x02, 0x4a
	.zero		1
	.zero		1


	//----- nvinfo : EIATTR_EXIT_INSTR_OFFSETS
	.align		4
        /*0048*/ 	.byte	0x04, 0x1c
        /*004a*/ 	.short	(.L_39 - .L_38)


	//   ....[0]....
.L_38:
        /*004c*/ 	.word	0x00000070


	//   ....[1]....
        /*0050*/ 	.word	0x00000290


	//----- nvinfo : EIATTR_CBANK_PARAM_SIZE
	.align		4
.L_39:
        /*0054*/ 	.byte	0x03, 0x19
        /*0056*/ 	.short	0x0014


	//----- nvinfo : EIATTR_PARAM_CBANK
	.align		4
        /*0058*/ 	.byte	0x04, 0x0a
        /*005a*/ 	.short	(.L_41 - .L_40)
	.align		4
.L_40:
        /*005c*/ 	.word	index@(.nv.constant0._Z11log_libmathPfS_i)
        /*0060*/ 	.short	0x0380
        /*0062*/ 	.short	0x0014


	//----- nvinfo : EIATTR_SW_WAR
	.align		4
.L_41:
        /*0064*/ 	.byte	0x04, 0x36
        /*0066*/ 	.short	(.L_43 - .L_42)
.L_42:
        /*0068*/ 	.word	0x00000008
.L_43:


//--------------------- .nv.callgraph             --------------------------
	.section	.nv.callgraph,"",@"SHT_CUDA_CALLGRAPH"
	.align	4
	.sectionentsize	8
	.align		4
        /*0000*/ 	.word	0x00000000
	.align		4
        /*0004*/ 	.word	0xffffffff
	.align		4
        /*0008*/ 	.word	0x00000000
	.align		4
        /*000c*/ 	.word	0xfffffffe
	.align		4
        /*0010*/ 	.word	0x00000000
	.align		4
        /*0014*/ 	.word	0xfffffffd
	.align		4
        /*0018*/ 	.word	0x00000000
	.align		4
        /*001c*/ 	.word	0xfffffffc


//--------------------- .text._Z16logarithm_taylorPfS_i --------------------------
	.section	.text._Z16logarithm_taylorPfS_i,"ax",@progbits
	.align	128
        .global         _Z16logarithm_taylorPfS_i
        .type           _Z16logarithm_taylorPfS_i,@function
        .size           _Z16logarithm_taylorPfS_i,(.L_x_22 - _Z16logarithm_taylorPfS_i)
        .other          _Z16logarithm_taylorPfS_i,@"STO_CUDA_ENTRY STV_DEFAULT"
_Z16logarithm_taylorPfS_i:
.text._Z16logarithm_taylorPfS_i:
[----:B------:R-:W-:Y:S01]  /*0000*/  LDC R1, c[0x0][0x37c] ;  /* 0x0000df00ff017b82 */ /* 0x000fe20000000800 */
[----:B------:R-:W0:Y:S07]  /*0010*/  S2R R6, SR_TID.X ;  /* 0x0000000000067919 */ /* 0x000e2e0000002100 */
[----:B------:R-:W0:Y:S01]  /*0020*/  S2UR UR4, SR_CTAID.X ;  /* 0x00000000000479c3 */ /* 0x000e220000002500 */
[----:B------:R-:W1:Y:S07]  /*0030*/  LDCU UR5, c[0x0][0x390] ;  /* 0x00007200ff0577ac */ /* 0x000e6e0008000800 */
[----:B------:R-:W0:Y:S02]  /*0040*/  LDC R3, c[0x0][0x360] ;  /* 0x0000d800ff037b82 */ /* 0x000e240000000800 */
[----:B0-----:R-:W-:-:S05]  /*0050*/  IMAD R6, R3, UR4, R6 ;  /* 0x0000000403067c24 */ /* 0x001fca000f8e0206 */
[----:B-1----:R-:W-:-:S13]  /*0060*/  ISETP.GE.AND P0, PT, R6, UR5, PT ;  /* 0x0000000506007c0c */ /* 0x002fda000bf06270 */
[----:B------:R-:W-:Y:S05]  /*0070*/  @P0 EXIT ;  /* 0x000000000000094d */ /* 0x000fea0003800000 */
[----:B------:R-:W0:Y:S01]  /*0080*/  LDC.64 R10, c[0x0][0x380] ;  /* 0x0000e000ff0a7b82 */ /* 0x000e220000000a00 */
[----:B------:R-:W1:Y:S01]  /*0090*/  LDCU.64 UR6, c[0x0][0x358] ;  /* 0x00006b00ff0677ac */ /* 0x000e620008000a00 */
[----:B0-----:R-:W-:-:S06]  /*00a0*/  IMAD.WIDE R10, R6, 0x4, R10 ;  /* 0x00000004060a7825 */ /* 0x001fcc00078e020a */
[----:B-1----:R-:W2:Y:S01]  /*00b0*/  LDG.E R10, desc[UR6][R10.64] ;  /* 0x000000060a0a7981 */ /* 0x002ea2000c1e1900 */
[----:B------:R-:W-:Y:S01]  /*00c0*/  IMAD.MOV.U32 R2, RZ, RZ, RZ ;  /* 0x000000ffff027224 */ /* 0x000fe200078e00ff */
[----:B------:R-:W-:Y:S01]  /*00d0*/  UMOV UR4, URZ ;  /* 0x000000ff00047c82 */ /* 0x000fe20008000000 */
[----:B--2---:R-:W0:Y:S01]  /*00e0*/  F2F.F64.F32 R4, R10 ;  /* 0x0000000a00047310 */ /* 0x004e220000201800 */
[----:B------:R-:W-:Y:S01]  /*00f0*/  FADD R9, R10, -1 ;  /* 0xbf8000000a097421 */ /* 0x000fe20000000000 */
[----:B0-----:R-:W-:-:S11]  /*0100*/  DADD R4, R4, -1 ;  /* 0xbff0000004047429 */ /* 0x001fd60000000000 */
.L_x_8:
[----:B------:R-:W-:Y:S01]  /*0110*/  UIADD3 UR5, UPT, UPT, UR4, 0x1, URZ ;  /* 0x0000000104057890 */ /* 0x000fe2000fffe0ff */
[----:B------:R-:W-:Y:S05]  /*0120*/  BSSY.RECONVERGENT B0, `(.L_x_0) ;  /* 0x000000f000007945 */ /* 0x000fea0003800200 */
[----:B------:R-:W-:-:S04]  /*0130*/  I2FP.F32.U32 R10, UR5 ;  /* 0x00000005000a7c45 */ /* 0x000fc80008201000 */
[----:B0-----:R-:W0:Y:S08]  /*0140*/  MUFU.RCP R0, R10 ;  /* 0x0000000a00007308 */ /* 0x001e300000001000 */
[----:B-1----:R-:W1:Y:S01]  /*0150*/  FCHK P0, R9, R10 ;  /* 0x0000000a09007302 */ /* 0x002e620000000000 */
[----:B0-----:R-:W-:-:S04]  /*0160*/  FFMA R3, -R10, R0, 1 ;  /* 0x3f8000000a037423 */ /* 0x001fc80000000100 */
[----:B------:R-:W-:-:S04]  /*0170*/  FFMA R0, R0, R3, R0 ;  /* 0x0000000300007223 */ /* 0x000fc80000000000 */
[----:B------:R-:W-:-:S04]  /*0180*/  FFMA R3, R0, R9, RZ ;  /* 0x0000000900037223 */ /* 0x000fc800000000ff */
[----:B------:R-:W-:-:S04]  /*0190*/  FFMA R8, -R10, R3, R9 ;  /* 0x000000030a087223 */ /* 0x000fc80000000109 */
[----:B------:R-:W-:Y:S01]  /*01a0*/  FFMA R7, R0, R8, R3 ;  /* 0x0000000800077223 */ /* 0x000fe20000000003 */
[----:B-1----:R-:W-:Y:S06]  /*01b0*/  @!P0 BRA `(.L_x_1) ;  /* 0x0000000000148947 */ /* 0x002fec0003800000 */
[----:B------:R-:W-:Y:S01]  /*01c0*/  IMAD.MOV.U32 R3, RZ, RZ, R10 ;  /* 0x000000ffff037224 */ /* 0x000fe200078e000a */
[----:B------:R-:W-:Y:S01]  /*01d0*/  MOV R8, 0x200 ;  /* 0x0000020000087802 */ /* 0x000fe20000000f00 */
[----:B------:R-:W-:-:S07]  /*01e0*/  IMAD.MOV.U32 R0, RZ, RZ, R9 ;  /* 0x000000ffff007224 */ /* 0x000fce00078e0009 */
[----:B------:R-:W-:Y:S05]  /*01f0*/  CALL.REL.NOINC `($__internal_0_$__cuda_sm3x_div_rn_noftz_f32_slowpath) ;  /* 0x0000000400247944 */ /* 0x000fea0003c00000 */
[----:B------:R-:W-:-:S07]  /*0200*/  MOV R7, R3 ;  /* 0x0000000300077202 */ /* 0x000fce0000000f00 */
.L_x_1:
[----:B------:R-:W-:Y:S05]  /*0210*/  BSYNC.RECONVERGENT B0 ;  /* 0x0000000000007941 */ /* 0x000fea0003800200 */
.L_x_0:
[----:B------:R-:W0:Y:S01]  /*0220*/  F2F.F64.F32 R8, R9 ;  /* 0x0000000900087310 */ /* 0x000e220000201800 */
[----:B------:R-:W-:Y:S01]  /*0230*/  UIADD3 UR5, UPT, UPT, UR4, 0x2, URZ ;  /* 0x0000000204057890 */ /* 0x000fe2000fffe0ff */
[----:B------:R-:W-:Y:S01]  /*0240*/  BSSY.RECONVERGENT B0, `(.L_x_2) ;  /* 0x0000011000007945 */ /* 0x000fe20003800200 */
[----:B------:R-:W-:-:S04]  /*0250*/  FADD R7, R7, R2 ;  /* 0x0000000207077221 */ /* 0x000fc80000000000 */
[----:B------:R-:W-:-:S04]  /*0260*/  I2FP.F32.U32 R13, UR5 ;  /* 0x00000005000d7c45 */ /* 0x000fc80008201000 */
[----:B------:R-:W1:Y:S01]  /*0270*/  MUFU.RCP R3, R13 ;  /* 0x0000000d00037308 */ /* 0x000e620000001000 */
[----:B0-----:R-:W-:-:S07]  /*0280*/  DMUL R10, R4, R8 ;  /* 0x00000008040a7228 */ /* 0x001fce0000000000 */
[----:B------:R-:W0:Y:S01]  /*0290*/  F2F.F32.F64 R0, R10 ;  /* 0x0000000a00007310 */ /* 0x000e220000301000 */
[----:B-1----:R-:W-:-:S04]  /*02a0*/  FFMA R8, -R13, R3, 1 ;  /* 0x3f8000000d087423 */ /* 0x002fc80000000103 */
[----:B------:R-:W-:-:S03]  /*02b0*/  FFMA R3, R3, R8, R3 ;  /* 0x0000000803037223 */ /* 0x000fc60000000003 */
[----:B0-----:R-:W0:Y:S01]  /*02c0*/  FCHK P0, R0, R13 ;  /* 0x0000000d00007302 */ /* 0x001e220000000000 */
[----:B------:R-:W-:-:S04]  /*02d0*/  FFMA R8, R0, R3, RZ ;  /* 0x0000000300087223 */ /* 0x000fc800000000ff */
[----:B------:R-:W-:-:S04]  /*02e0*/  FFMA R12, -R13, R8, R0 ;  /* 0x000000080d0c7223 */ /* 0x000fc80000000100 */
[----:B------:R-:W-:Y:S01]  /*02f0*/  FFMA R8, R3, R12, R8 ;  /* 0x0000000c03087223 */ /* 0x000fe20000000008 */
[----:B0-----:R-:W-:Y:S06]  /*0300*/  @!P0 BRA `(.L_x_3) ;  /* 0x0000000000108947 */ /* 0x001fec0003800000 */
[----:B------:R-:W-:Y:S01]  /*0310*/  IMAD.MOV.U32 R3, RZ, RZ, R13 ;  /* 0x000000ffff037224 */ /* 0x000fe200078e000d */
[----:B------:R-:W-:-:S07]  /*0320*/  MOV R8, 0x340 ;  /* 0x0000034000087802 */ /* 0x000fce0000000f00 */
[----:B------:R-:W-:Y:S05]  /*0330*/  CALL.REL.NOINC `($__internal_0_$__cuda_sm3x_div_rn_noftz_f32_slowpath) ;  /* 0x0000000000d47944 */ /* 0x000fea0003c00000 */
[----:B------:R-:W-:-:S07]  /*0340*/  IMAD.MOV.U32 R8, RZ, RZ, R3 ;  /* 0x000000ffff087224 */ /* 0x000fce00078e0003 */
.L_x_3:
[----:B------:R-:W-:Y:S05]  /*0350*/  BSYNC.RECONVERGENT B0 ;  /* 0x0000000000007941 */ /* 0x000fea0003800200 */
.L_x_2:
[----:B------:R-:W0:Y:S01]  /*0360*/  F2F.F64.F32 R2, R0 ;  /* 0x0000000000027310 */ /* 0x000e220000201800 */
[----:B------:R-:W-:Y:S01]  /*0370*/  UIADD3 UR5, UPT, UPT, UR4, 0x3, URZ ;  /* 0x0000000304057890 */ /* 0x000fe2000fffe0ff */
[----:B------:R-:W-:Y:S01]  /*0380*/  BSSY.RECONVERGENT B0, `(.L_x_4) ;  /* 0x0000012000007945 */ /* 0x000fe20003800200 */
[----:B------:R-:W-:-:S04]  /*0390*/  FADD R7, R7, -R8 ;  /* 0x8000000807077221 */ /* 0x000fc80000000000 */
[----:B------:R-:W-:-:S04]  /*03a0*/  I2FP.F32.U32 R13, UR5 ;  /* 0x00000005000d7c45 */ /* 0x000fc80008201000 */
[----:B------:R-:W1:Y:S01]  /*03b0*/  MUFU.RCP R9, R13 ;  /* 0x0000000d00097308 */ /* 0x000e620000001000 */
[----:B0-----:R-:W-:-:S10]  /*03c0*/  DMUL R2, R4, R2 ;  /* 0x0000000204027228 */ /* 0x001fd40000000000 */
        /* <DEDUP_REMOVED lines=8> */
[----:B------:R-:W-:Y:S01]  /*0450*/  MOV R3, R13 ;  /* 0x0000000d00037202 */ /* 0x000fe20000000f00 */
[----:B------:R-:W-:Y:S01]  /*0460*/  IMAD.MOV.U32 R0, RZ, RZ, R2 ;  /* 0x000000ffff007224 */ /* 0x000fe200078e0002 */
[----:B------:R-:W-:-:S07]  /*0470*/  MOV R8, 0x490 ;  /* 0x0000049000087802 */ /* 0x000fce0000000f00 */
[----:B------:R-:W-:Y:S05]  /*0480*/  CALL.REL.NOINC `($__internal_0_$__cuda_sm3x_div_rn_noftz_f32_slowpath) ;  /* 0x0000000000807944 */ /* 0x000fea0003c00000 */
[----:B------:R-:W-:-:S07]  /*0490*/  IMAD.MOV.U32 R10, RZ, RZ, R3 ;  /* 0x000000ffff0a7224 */ /* 0x000fce00078e0003 */
.L_x_5:
[----:B------:R-:W-:Y:S05]  /*04a0*/  BSYNC.RECONVERGENT B0 ;  /* 0x0000000000007941 */ /* 0x000fea0003800200 */
.L_x_4:
        /* <DEDUP_REMOVED lines=15> */
[----:B------:R-:W-:Y:S02]  /*05a0*/  MOV R3, R13 ;  /* 0x0000000d00037202 */ /* 0x000fe40000000f00 */
[----:B------:R-:W-:-:S07]  /*05b0*/  MOV R8, 0x5d0 ;  /* 0x000005d000087802 */ /* 0x000fce0000000f00 */
[----:B------:R-:W-:Y:S05]  /*05c0*/  CALL.REL.NOINC `($__internal_0_$__cuda_sm3x_div_rn_noftz_f32_slowpath) ;  /* 0x0000000000307944 */ /* 0x000fea0003c00000 */
[----:B------:R-:W-:-:S07]  /*05d0*/  IMAD.MOV.U32 R12, RZ, RZ, R3 ;  /* 0x000000ffff0c7224 */ /* 0x000fce00078e0003 */
.L_x_7:
[----:B------:R-:W-:Y:S05]  /*05e0*/  BSYNC.RECONVERGENT B0 ;  /* 0x0000000000007941 */ /* 0x000fea0003800200 */
.L_x_6:
[----:B------:R-:W0:Y:S01]  /*05f0*/  F2F.F64.F32 R2, R0 ;  /* 0x0000000000027310 */ /* 0x000e220000201800 */
[----:B------:R-:W-:Y:S01]  /*0600*/  UISETP.NE.AND UP0, UPT, UR4, 0x64, UPT ;  /* 0x000000640400788c */ /* 0x000fe2000bf05270 */
[----:B0-----:R-:W-:Y:S01]  /*0610*/  DMUL R8, R4, R2 ;  /* 0x0000000204087228 */ /* 0x001fe20000000000 */
[----:B------:R-:W-:-:S09]  /*0620*/  FADD R2, R7, -R12 ;  /* 0x8000000c07027221 */ /* 0x000fd20000000000 */
[----:B------:R0:W1:Y:S01]  /*0630*/  F2F.F32.F64 R9, R8 ;  /* 0x0000000800097310 */ /* 0x0000620000301000 */
[----:B------:R-:W-:Y:S05]  /*0640*/  BRA.U UP0, `(.L_x_8) ;  /* 0xfffffff900b07547 */ /* 0x000fea000b83ffff */
[----:B------:R-:W2:Y:S02]  /*0650*/  LDC.64 R4, c[0x0][0x388] ;  /* 0x0000e200ff047b82 */ /* 0x000ea40000000a00 */
[----:B--2---:R-:W-:-:S05]  /*0660*/  IMAD.WIDE R6, R6, 0x4, R4 ;  /* 0x0000000406067825 */ /* 0x004fca00078e0204 */
[----:B------:R-:W-:Y:S01]  /*0670*/  STG.E desc[UR6][R6.64], R2 ;  /* 0x0000000206007986 */ /* 0x000fe2000c101906 */
[----:B------:R-:W-:Y:S05]  /*0680*/  EXIT ;  /* 0x000000000000794d */ /* 0x000fea0003800000 */
        .weak           $__internal_0_$__cuda_sm3x_div_rn_noftz_f32_slowpath
        .type           $__internal_0_$__cuda_sm3x_div_rn_noftz_f32_slowpath,@function
        .size           $__internal_0_$__cuda_sm3x_div_rn_noftz_f32_slowpath,(.L_x_22 - $__internal_0_$__cuda_sm3x_div_rn_noftz_f32_slowpath)
$__internal_0_$__cuda_sm3x_div_rn_noftz_f32_slowpath:
[----:B------:R-:W-:Y:S01]  /*0690*/  SHF.R.U32.HI R10, RZ, 0x17, R3 ;  /* 0x00000017ff0a7819 */ /* 0x000fe20000011603 */
[----:B------:R-:W-:Y:S01]  /*06a0*/  BSSY.RECONVERGENT B1, `(.L_x_9) ;  /* 0x0000063000017945 */ /* 0x000fe20003800200 */
[--C-:B------:R-:W-:Y:S01]  /*06b0*/  SHF.R.U32.HI R11, RZ, 0x17, R0.reuse ;  /* 0x00000017ff0b7819 */ /* 0x100fe20000011600 */
[----:B------:R-:W-:Y:S01]  /*06c0*/  IMAD.MOV.U32 R12, RZ, RZ, R0 ;  /* 0x000000ffff0c7224 */ /* 0x000fe200078e0000 */
[----:B------:R-:W-:Y:S02]  /*06d0*/  LOP3.LUT R10, R10, 0xff, RZ, 0xc0, !PT ;  /* 0x000000ff0a0a7812 */ /* 0x000fe400078ec0ff */
[----:B------:R-:W-:-:S03]  /*06e0*/  LOP3.LUT R15, R11, 0xff, RZ, 0xc0, !PT ;  /* 0x000000ff0b0f7812 */ /* 0x000fc600078ec0ff */
[----:B------:R-:W-:Y:S01]  /*06f0*/  VIADD R14, R10, 0xffffffff ;  /* 0xffffffff0a0e7836 */ /* 0x000fe20000000000 */
[----:B------:R-:W-:-:S04]  /*0700*/  IADD3 R13, PT, PT, R15, -0x1, RZ ;  /* 0xffffffff0f0d7810 */ /* 0x000fc80007ffe0ff */
[----:B------:R-:W-:-:S04]  /*0710*/  ISETP.GT.U32.AND P0, PT, R14, 0xfd, PT ;  /* 0x000000fd0e00780c */ /* 0x000fc80003f04070 */
[----:B------:R-:W-:-:S13]  /*0720*/  ISETP.GT.U32.OR P0, PT, R13, 0xfd, P0 ;  /* 0x000000fd0d00780c */ /* 0x000fda0000704470 */
[----:B------:R-:W-:Y:S01]  /*0730*/  @!P0 IMAD.MOV.U32 R11, RZ, RZ, RZ ;  /* 0x000000ffff0b8224 */ /* 0x000fe200078e00ff */
[----:B------:R-:W-:Y:S06]  /*0740*/  @!P0 BRA `(.L_x_10) ;  /* 0x00000000005c8947 */ /* 0x000fec0003800000 */
[----:B------:R-:W-:Y:S02]  /*0750*/  FSETP.GTU.FTZ.AND P0, PT, |R0|, +INF , PT ;  /* 0x7f8000000000780b */ /* 0x000fe40003f1c200 */
[----:B------:R-:W-:-:S04]  /*0760*/  FSETP.GTU.FTZ.AND P1, PT, |R3|, +INF , PT ;  /* 0x7f8000000300780b */ /* 0x000fc80003f3c200 */
[----:B------:R-:W-:-:S13]  /*0770*/  PLOP3.LUT P0, PT, P0, P1, PT, 0xf8, 0x8f ;  /* 0x00000000008f781c */ /* 0x000fda0000703f70 */
[----:B------:R-:W-:Y:S05]  /*0780*/  @P0 BRA `(.L_x_11) ;  /* 0x00000004004c0947 */ /* 0x000fea0003800000 */
[----:B------:R-:W-:-:S13]  /*0790*/  LOP3.LUT P0, RZ, R3, 0x7fffffff, R12, 0xc8, !PT ;  /* 0x7fffffff03ff7812 */ /* 0x000fda000780c80c */
[----:B------:R-:W-:Y:S05]  /*07a0*/  @!P0 BRA `(.L_x_12) ;  /* 0x00000004003c8947 */ /* 0x000fea0003800000 */
[C---:B------:R-:W-:Y:S02]  /*07b0*/  FSETP.NEU.FTZ.AND P2, PT, |R0|.reuse, +INF , PT ;  /* 0x7f8000000000780b */ /* 0x040fe40003f5d200 */
[----:B------:R-:W-:Y:S02]  /*07c0*/  FSETP.NEU.FTZ.AND P1, PT, |R3|, +INF , PT ;  /* 0x7f8000000300780b */ /* 0x000fe40003f3d200 */
[----:B------:R-:W-:-:S11]  /*07d0*/  FSETP.NEU.FTZ.AND P0, PT, |R0|, +INF , PT ;  /* 0x7f8000000000780b */ /* 0x000fd60003f1d200 */
[----:B------:R-:W-:Y:S05]  /*07e0*/  @!P1 BRA !P2, `(.L_x_12) ;  /* 0x00000004002c9947 */ /* 0x000fea0005000000 */
[----:B------:R-:W-:-:S04]  /*07f0*/  LOP3.LUT P2, RZ, R12, 0x7fffffff, RZ, 0xc0, !PT ;  /* 0x7fffffff0cff7812 */ /* 0x000fc8000784c0ff */
[----:B------:R-:W-:-:S13]  /*0800*/  PLOP3.LUT P1, PT, P1, P2, PT, 0x2f, 0xf2 ;  /* 0x0000000000f2781c */ /* 0x000fda0000f24577 */
[----:B------:R-:W-:Y:S05]  /*0810*/  @P1 BRA `(.L_x_13) ;  /* 0x0000000400181947 */ /* 0x000fea0003800000 */
[----:B------:R-:W-:-:S04]  /*0820*/  LOP3.LUT P1, RZ, R3, 0x7fffffff, RZ, 0xc0, !PT ;  /* 0x7fffffff03ff7812 */ /* 0x000fc8000782c0ff */
[----:B------:R-:W-:-:S13]  /*0830*/  PLOP3.LUT P0, PT, P0, P1, PT, 0x2f, 0xf2 ;  /* 0x0000000000f2781c */ /* 0x000fda0000702577 */
[----:B------:R-:W-:Y:S05]  /*0840*/  @P0 BRA `(.L_x_14) ;  /* 0x0000000400000947 */ /* 0x000fea0003800000 */
[----:B------:R-:W-:Y:S02]  /*0850*/  ISETP.GE.AND P0, PT, R13, RZ, PT ;  /* 0x000000ff0d00720c */ /* 0x000fe40003f06270 */
[----:B------:R-:W-:-:S11]  /*0860*/  ISETP.GE.AND P1, PT, R14, RZ, PT ;  /* 0x000000ff0e00720c */ /* 0x000fd60003f26270 */
[----:B------:R-:W-:Y:S01]  /*0870*/  @P0 MOV R11, RZ ;  /* 0x000000ff000b0202 */ /* 0x000fe20000000f00 */
[----:B------:R-:W-:Y:S02]  /*0880*/  @!P0 IMAD.MOV.U32 R11, RZ, RZ, -0x40 ;  /* 0xffffffc0ff0b8424 */ /* 0x000fe400078e00ff */
[----:B------:R-:W-:Y:S01]  /*0890*/  @!P0 FFMA R12, R0, 1.84467440737095516160e+19, RZ ;  /* 0x5f800000000c8823 */ /* 0x000fe200000000ff */
[----:B------:R-:W-:Y:S01]  /*08a0*/  @!P1 FFMA R3, R3, 1.84467440737095516160e+19, RZ ;  /* 0x5f80000003039823 */ /* 0x000fe200000000ff */
[----:B------:R-:W-:-:S07]  /*08b0*/  @!P1 VIADD R11, R11, 0x40 ;  /* 0x000000400b0b9836 */ /* 0x000fce0000000000 */
.L_x_10:
[----:B------:R-:W-:Y:S01]  /*08c0*/  LEA R14, R10, 0xc0800000, 0x17 ;  /* 0xc08000000a0e7811 */ /* 0x000fe200078eb8ff */
[----:B------:R-:W-:Y:S01]  /*08d0*/  VIADD R15, R15, 0xffffff81 ;  /* 0xffffff810f0f7836 */ /* 0x000fe20000000000 */
[----:B------:R-:W-:Y:S02]  /*08e0*/  BSSY.RECONVERGENT B2, `(.L_x_15) ;  /* 0x0000035000027945 */ /* 0x000fe40003800200 */
[----:B------:R-:W-:Y:S01]  /*08f0*/  IADD3 R14, PT, PT, -R14, R3, RZ ;  /* 0x000000030e0e7210 */ /* 0x000fe20007ffe1ff */
[----:B------:R-:W-:-:S03]  /*0900*/  IMAD R3, R15, -0x800000, R12 ;  /* 0xff8000000f037824 */ /* 0x000fc600078e020c */
[----:B------:R0:W1:Y:S01]  /*0910*/  MUFU.RCP R13, R14 ;  /* 0x0000000e000d7308 */ /* 0x0000620000001000 */
[----:B------:R-:W-:Y:S01]  /*0920*/  FADD.FTZ R16, -R14, -RZ ;  /* 0x800000ff0e107221 */ /* 0x000fe20000010100 */
[----:B0-----:R-:W-:-:S05]  /*0930*/  IADD3 R14, PT, PT, R15, 0x7f, -R10 ;  /* 0x0000007f0f0e7810 */ /* 0x001fca0007ffe80a */
[----:B------:R-:W-:Y:S02]  /*0940*/  IMAD.IADD R14, R14, 0x1, R11 ;  /* 0x000000010e0e7824 */ /* 0x000fe400078e020b */
[----:B-1----:R-:W-:-:S04]  /*0950*/  FFMA R18, R13, R16, 1 ;  /* 0x3f8000000d127423 */ /* 0x002fc80000000010 */
[----:B------:R-:W-:-:S04]  /*0960*/  FFMA R12, R13, R18, R13 ;  /* 0x000000120d0c7223 */ /* 0x000fc8000000000d */
[----:B------:R-:W-:-:S04]  /*0970*/  FFMA R13, R3, R12, RZ ;  /* 0x0000000c030d7223 */ /* 0x000fc800000000ff */
[----:B------:R-:W-:-:S04]  /*0980*/  FFMA R17, R16, R13, R3 ;  /* 0x0000000d10117223 */ /* 0x000fc80000000003 */
[----:B------:R-:W-:-:S04]  /*0990*/  FFMA R13, R12, R17, R13 ;  /* 0x000000110c0d7223 */ /* 0x000fc8000000000d */
[----:B------:R-:W-:-:S04]  /*09a0*/  FFMA R16, R16, R13, R3 ;  /* 0x0000000d10107223 */ /* 0x000fc80000000003 */
[----:B------:R-:W-:-:S05]  /*09b0*/  FFMA R3, R12, R16, R13 ;  /* 0x000000100c037223 */ /* 0x000fca000000000d */
[----:B------:R-:W-:-:S04]  /*09c0*/  SHF.R.U32.HI R10, RZ, 0x17, R3 ;  /* 0x00000017ff0a7819 */ /* 0x000fc80000011603 */
[----:B------:R-:W-:-:S04]  /*09d0*/  LOP3.LUT R10, R10, 0xff, RZ, 0xc0, !PT ;  /* 0x000000ff0a0a7812 */ /* 0x000fc800078ec0ff */
[----:B------:R-:W-:-:S05]  /*09e0*/  IADD3 R15, PT, PT, R10, R14, RZ ;  /* 0x0000000e0a0f7210 */ /* 0x000fca0007ffe0ff */
[----:B------:R-:W-:-:S05]  /*09f0*/  VIADD R10, R15, 0xffffffff ;  /* 0xffffffff0f0a7836 */ /* 0x000fca0000000000 */
[----:B------:R-:W-:-:S13]  /*0a00*/  ISETP.GE.U32.AND P0, PT, R10, 0xfe, PT ;  /* 0x000000fe0a00780c */ /* 0x000fda0003f06070 */
[----:B------:R-:W-:Y:S05]  /*0a10*/  @!P0 BRA `(.L_x_16) ;  /* 0x0000000000808947 */ /* 0x000fea0003800000 */
[----:B------:R-:W-:-:S13]  /*0a20*/  ISETP.GT.AND P0, PT, R15, 0xfe, PT ;  /* 0x000000fe0f00780c */ /* 0x000fda0003f04270 */
[----:B------:R-:W-:Y:S05]  /*0a30*/  @P0 BRA `(.L_x_17) ;  /* 0x00000000006c0947 */ /* 0x000fea0003800000 */
[----:B------:R-:W-:-:S13]  /*0a40*/  ISETP.GE.AND P0, PT, R15, 0x1, PT ;  /* 0x000000010f00780c */ /* 0x000fda0003f06270 */
[----:B------:R-:W-:Y:S05]  /*0a50*/  @P0 BRA `(.L_x_18) ;  /* 0x0000000000740947 */ /* 0x000fea0003800000 */
[----:B------:R-:W-:Y:S02]  /*0a60*/  ISETP.GE.AND P0, PT, R15, -0x18, PT ;  /* 0xffffffe80f00780c */ /* 0x000fe40003f06270 */
[----:B------:R-:W-:-:S11]  /*0a70*/  LOP3.LUT R3, R3, 0x80000000, RZ, 0xc0, !PT ;  /* 0x8000000003037812 */ /* 0x000fd600078ec0ff */
[----:B------:R-:W-:Y:S05]  /*0a80*/  @!P0 BRA `(.L_x_18) ;  /* 0x0000000000688947 */ /* 0x000fea0003800000 */
[-CC-:B------:R-:W-:Y:S01]  /*0a90*/  FFMA.RZ R10, R12, R16.reuse, R13.reuse ;  /* 0x000000100c0a7223 */ /* 0x180fe2000000c00d */
[C---:B------:R-:W-:Y:S02]  /*0aa0*/  ISETP.NE.AND P2, PT, R15.reuse, RZ, PT ;  /* 0x000000ff0f00720c */ /* 0x040fe40003f45270 */
[C---:B------:R-:W-:Y:S02]  /*0ab0*/  ISETP.NE.AND P1, PT, R15.reuse, RZ, PT ;  /* 0x000000ff0f00720c */ /* 0x040fe40003f25270 */
[----:B------:R-:W-:Y:S01]  /*0ac0*/  LOP3.LUT R11, R10, 0x7fffff, RZ, 0xc0, !PT ;  /* 0x007fffff0a0b7812 */ /* 0x000fe200078ec0ff */
[CCC-:B------:R-:W-:Y:S01]  /*0ad0*/  FFMA.RP R10, R12.reuse, R16.reuse, R13.reuse ;  /* 0x000000100c0a7223 */ /* 0x1c0fe2000000800d */
[----:B------:R-:W-:Y:S01]  /*0ae0*/  FFMA.RM R13, R12, R16, R13 ;  /* 0x000000100c0d7223 */ /* 0x000fe2000000400d */
[----:B------:R-:W-:Y:S01]  /*0af0*/  VIADD R12, R15, 0x20 ;  /* 0x000000200f0c7836 */ /* 0x000fe20000000000 */
[----:B------:R-:W-:Y:S02]  /*0b00*/  LOP3.LUT R11, R11, 0x800000, RZ, 0xfc, !PT ;  /* 0x008000000b0b7812 */ /* 0x000fe400078efcff */
[----:B------:R-:W-:-:S02]  /*0b10*/  IADD3 R14, PT, PT, -R15, RZ, RZ ;  /* 0x000000ff0f0e7210 */ /* 0x000fc40007ffe1ff */
[----:B------:R-:W-:Y:S02]  /*0b20*/  SHF.L.U32 R12, R11, R12, RZ ;  /* 0x0000000c0b0c7219 */ /* 0x000fe400000006ff */
[----:B------:R-:W-:Y:S02]  /*0b30*/  FSETP.NEU.FTZ.AND P0, PT, R10, R13, PT ;  /* 0x0000000d0a00720b */ /* 0x000fe40003f1d000 */
[----:B------:R-:W-:Y:S02]  /*0b40*/  SEL R10, R14, RZ, P2 ;  /* 0x000000ff0e0a7207 */ /* 0x000fe40001000000 */
[----:B------:R-:W-:Y:S02]  /*0b50*/  ISETP.NE.AND P1, PT, R12, RZ, P1 ;  /* 0x000000ff0c00720c */ /* 0x000fe40000f25270 */
[----:B------:R-:W-:Y:S02]  /*0b60*/  SHF.R.U32.HI R10, RZ, R10, R11 ;  /* 0x0000000aff0a7219 */ /* 0x000fe4000001160b */
[----:B------:R-:W-:-:S02]  /*0b70*/  PLOP3.LUT P0, PT, P0, P1, PT, 0xf8, 0x8f ;  /* 0x00000000008f781c */ /* 0x000fc40000703f70 */
[----:B------:R-:W-:Y:S02]  /*0b80*/  SHF.R.U32.HI R12, RZ, 0x1, R10 ;  /* 0x00000001ff0c7819 */ /* 0x000fe4000001160a */
[----:B------:R-:W-:-:S04]  /*0b90*/  SEL R11, RZ, 0x1, !P0 ;  /* 0x00000001ff0b7807 */ /* 0x000fc80004000000 */
[----:B------:R-:W-:-:S04]  /*0ba0*/  LOP3.LUT R11, R11, 0x1, R12, 0xf8, !PT ;  /* 0x000000010b0b7812 */ /* 0x000fc800078ef80c */
[----:B------:R-:W-:-:S05]  /*0bb0*/  LOP3.LUT R11, R11, R10, RZ, 0xc0, !PT ;  /* 0x0000000a0b0b7212 */ /* 0x000fca00078ec0ff */
[----:B------:R-:W-:-:S05]  /*0bc0*/  IMAD.IADD R12, R12, 0x1, R11 ;  /* 0x000000010c0c7824 */ /* 0x000fca00078e020b */
[----:B------:R-:W-:Y:S01]  /*0bd0*/  LOP3.LUT R3, R12, R3, RZ, 0xfc, !PT ;  /* 0x000000030c037212 */ /* 0x000fe200078efcff */
[----:B------:R-:W-:Y:S06]  /*0be0*/  BRA `(.L_x_18) ;  /* 0x0000000000107947 */ /* 0x000fec0003800000 */
.L_x_17:
[----:B------:R-:W-:-:S04]  /*0bf0*/  LOP3.LUT R3, R3, 0x80000000, RZ, 0xc0, !PT ;  /* 0x8000000003037812 */ /* 0x000fc800078ec0ff */
[----:B------:R-:W-:Y:S01]  /*0c00*/  LOP3.LUT R3, R3, 0x7f800000, RZ, 0xfc, !PT ;  /* 0x7f80000003037812 */ /* 0x000fe200078efcff */
[----:B------:R-:W-:Y:S06]  /*0c10*/  BRA `(.L_x_18) ;  /* 0x0000000000047947 */ /* 0x000fec0003800000 */
.L_x_16:
[----:B------:R-:W-:-:S07]  /*0c20*/  IMAD R3, R14, 0x800000, R3 ;  /* 0x008000000e037824 */ /* 0x000fce00078e0203 */
.L_x_18:
[----:B------:R-:W-:Y:S05]  /*0c30*/  BSYNC.RECONVERGENT B2 ;  /* 0x0000000000027941 */ /* 0x000fea0003800200 */
.L_x_15:
[----:B------:R-:W-:Y:S05]  /*0c40*/  BRA `(.L_x_19) ;  /* 0x0000000000207947 */ /* 0x000fea0003800000 */
.L_x_14:
[----:B------:R-:W-:-:S04]  /*0c50*/  LOP3.LUT R3, R3, 0x80000000, R12, 0x48, !PT ;  /* 0x8000000003037812 */ /* 0x000fc800078e480c */
[----:B------:R-:W-:Y:S01]  /*0c60*/  LOP3.LUT R3, R3, 0x7f800000, RZ, 0xfc, !PT ;  /* 0x7f80000003037812 */ /* 0x000fe200078efcff */
[----:B------:R-:W-:Y:S06]  /*0c70*/  BRA `(.L_x_19) ;  /* 0x0000000000147947 */ /* 0x000fec0003800000 */
.L_x_13:
[----:B------:R-:W-:Y:S01]  /*0c80*/  LOP3.LUT R3, R3, 0x80000000, R12, 0x48, !PT ;  /* 0x8000000003037812 */ /* 0x000fe200078e480c */
[----:B------:R-:W-:Y:S06]  /*0c90*/  BRA `(.L_x_19) ;  /* 0x00000000000c7947 */ /* 0x000fec0003800000 */
.L_x_12:
[----:B------:R-:W0:Y:S01]  /*0ca0*/  MUFU.RSQ R3, -QNAN ;  /* 0xffc0000000037908 */ /* 0x000e220000001400 */
[----:B------:R-:W-:Y:S05]  /*0cb0*/  BRA `(.L_x_19) ;  /* 0x0000000000047947 */ /* 0x000fea0003800000 */
.L_x_11:
[----:B------:R-:W-:-:S07]  /*0cc0*/  FADD.FTZ R3, R0, R3 ;  /* 0x0000000300037221 */ /* 0x000fce0000010000 */
.L_x_19:
[----:B------:R-:W-:Y:S05]  /*0cd0*/  BSYNC.RECONVERGENT B1 ;  /* 0x0000000000017941 */ /* 0x000fea0003800200 */
.L_x_9:
[----:B------:R-:W-:Y:S01]  /*0ce0*/  MOV R10, R8 ;  /* 0x00000008000a7202 */ /* 0x000fe20000000f00 */
[----:B------:R-:W-:-:S04]  /*0cf0*/  IMAD.MOV.U32 R11, RZ, RZ, 0x0 ;  /* 0x00000000ff0b7424 */ /* 0x000fc800078e00ff */
[----:B0-----:R-:W-:Y:S05]  /*0d00*/  RET.REL.NODEC R10 `(_Z16logarithm_taylorPfS_i) ;  /* 0xfffffff00abc7950 */ /* 0x001fea0003c3ffff */
.L_x_20:
[----:B------:R-:W-:-:S00]  /*0d10*/  BRA `(.L_x_20) ;  /* 0xfffffffc00fc7947 */ /* 0x000fc0000383ffff */
[----:B------:R-:W-:-:S00]  /*0d20*/  NOP ;  /* 0x0000000000007918 */ /* 0x000fc00000000000 */
        /* <DEDUP_REMOVED lines=13> */
.L_x_22:


//--------------------- .text._Z11log_libmathPfS_i --------------------------
	.section	.text._Z11log_libmathPfS_i,"ax",@progbits
	.align	128
        .global         _Z11log_libmathPfS_i
        .type           _Z11log_libmathPfS_i,@function
        .size           _Z11log_libmathPfS_i,(.L_x_24 - _Z11log_libmathPfS_i)
        .other          _Z11log_libmathPfS_i,@"STO_CUDA_ENTRY STV_DEFAULT"
_Z11log_libmathPfS_i:
.text._Z11log_libmathPfS_i:
        /* <DEDUP_REMOVED lines=10> */
[----:B0-----:R-:W-:-:S05]  /*00a0*/  IMAD.WIDE R2, R5, 0x4, R2 ;  /* 0x0000000405027825 */ /* 0x001fca00078e0202 */
[----:B-1----:R0:W2:Y:S01]  /*00b0*/  LDG.E R0, desc[UR4][R2.64] ;  /* 0x0000000402007981 */ /* 0x0020a2000c1e1900 */
[----:B------:R-:W-:Y:S01]  /*00c0*/  HFMA2 R9, -RZ, RZ, 1.5048828125, 33.21875 ;  /* 0x3e055027ff097431 */ /* 0x000fe200000001ff */
[----:B0-----:R-:W0:Y:S02]  /*00d0*/  LDC.64 R2, c[0x0][0x388] ;  /* 0x0000e200ff027b82 */ /* 0x001e240000000a00 */
[----:B0-----:R-:W-:Y:S01]  /*00e0*/  IMAD.WIDE R2, R5, 0x4, R2 ;  /* 0x0000000405027825 */ /* 0x001fe200078e0202 */
[----:B--2---:R-:W-:-:S13]  /*00f0*/  FSETP.GEU.AND P0, PT, R0, 1.175494350822287508e-38, PT ;  /* 0x008000000000780b */ /* 0x004fda0003f0e000 */
[----:B------:R-:W-:-:S05]  /*0100*/  @!P0 FMUL R0, R0, 8388608 ;  /* 0x4b00000000008820 */ /* 0x000fca0000400000 */
[----:B------:R-:W-:-:S04]  /*0110*/  IADD3 R4, PT, PT, R0, -0x3f2aaaab, RZ ;  /* 0xc0d5555500047810 */ /* 0x000fc80007ffe0ff */
[----:B------:R-:W-:-:S04]  /*0120*/  LOP3.LUT R7, R4, 0xff800000, RZ, 0xc0, !PT ;  /* 0xff80000004077812 */ /* 0x000fc800078ec0ff */
[-C--:B------:R-:W-:Y:S02]  /*0130*/  IADD3 R4, PT, PT, R0, -R7.reuse, RZ ;  /* 0x8000000700047210 */ /* 0x080fe40007ffe0ff */
[----:B------:R-:W-:-:S03]  /*0140*/  I2FP.F32.S32 R7, R7 ;  /* 0x0000000700077245 */ /* 0x000fc60000201400 */
[----:B------:R-:W-:Y:S01]  /*0150*/  FADD R6, R4, -1 ;  /* 0xbf80000004067421 */ /* 0x000fe20000000000 */
[----:B------:R-:W-:Y:S02]  /*0160*/  FSEL R4, RZ, -23, P0 ;  /* 0xc1b80000ff047808 */ /* 0x000fe40000000000 */
[----:B------:R-:W-:Y:S01]  /*0170*/  ISETP.GT.U32.AND P0, PT, R0, 0x7f7fffff, PT ;  /* 0x7f7fffff0000780c */ /* 0x000fe20003f04070 */
[C---:B------:R-:W-:Y:S02]  /*0180*/  FFMA R9, R6.reuse, -R9, 0.14084610342979431152 ;  /* 0x3e1039f606097423 */ /* 0x040fe40000000809 */
[----:B------:R-:W-:Y:S01]  /*0190*/  FFMA R4, R7, 1.1920928955078125e-07, R4 ;  /* 0x3400000007047823 */ /* 0x000fe20000000004 */
[----:B------:R-:W-:Y:S01]  /*01a0*/  MOV R7, 0x7f800000 ;  /* 0x7f80000000077802 */ /* 0x000fe20000000f00 */
[----:B------:R-:W-:-:S04]  /*01b0*/  FFMA R9, R6, R9, -0.12148627638816833496 ;  /* 0xbdf8cdcc06097423 */ /* 0x000fc80000000009 */
[----:B------:R-:W-:-:S04]  /*01c0*/  FFMA R9, R6, R9, 0.13980610668659210205 ;  /* 0x3e0f295506097423 */ /* 0x000fc80000000009 */
[----:B------:R-:W-:-:S04]  /*01d0*/  FFMA R9, R6, R9, -0.16684235632419586182 ;  /* 0xbe2ad8b906097423 */ /* 0x000fc80000000009 */
[----:B------:R-:W-:-:S04]  /*01e0*/  FFMA R9, R6, R9, 0.20012299716472625732 ;  /* 0x3e4ced0b06097423 */ /* 0x000fc80000000009 */
[----:B------:R-:W-:-:S04]  /*01f0*/  FFMA R9, R6, R9, -0.24999669194221496582 ;  /* 0xbe7fff2206097423 */ /* 0x000fc80000000009 */
[----:B------:R-:W-:-:S04]  /*0200*/  FFMA R9, R6, R9, 0.33333182334899902344 ;  /* 0x3eaaaa7806097423 */ /* 0x000fc80000000009 */
[----:B------:R-:W-:-:S04]  /*0210*/  FFMA R9, R6, R9, -0.5 ;  /* 0xbf00000006097423 */ /* 0x000fc80000000009 */
[----:B------:R-:W-:-:S04]  /*0220*/  FMUL R9, R6, R9 ;  /* 0x0000000906097220 */ /* 0x000fc80000400000 */
[----:B------:R-:W-:-:S04]  /*0230*/  FFMA R9, R6, R9, R6 ;  /* 0x0000000906097223 */ /* 0x000fc80000000006 */
[----:B------:R-:W-:Y:S01]  /*0240*/  FFMA R4, R4, 0.69314718246459960938, R9 ;  /* 0x3f31721804047823 */ /* 0x000fe20000000009 */
[C---:B------:R-:W-:Y:S01]  /*0250*/  @P0 FFMA R4, R0.reuse, R7, +INF ;  /* 0x7f80000000040423 */ /* 0x040fe20000000007 */
[----:B------:R-:W-:-:S04]  /*0260*/  FSETP.NEU.AND P0, PT, R0, RZ, PT ;  /* 0x000000ff0000720b */ /* 0x000fc80003f0d000 */
[----:B------:R-:W-:-:S05]  /*0270*/  FSEL R5, R4, -INF , P0 ;  /* 0xff80000004057808 */ /* 0x000fca0000000000 */
[----:B------:R-:W-:Y:S01]  /*0280*/  STG.E desc[UR4][R2.64], R5 ;  /* 0x0000000502007986 */ /* 0x000fe2000c101904 */
[----:B------:R-:W-:Y:S05]  /*0290*/  EXIT ;  /* 0x000000000000794d */ /* 0x000fea0003800000 */
.L_x_21:
        /* <DEDUP_REMOVED lines=14> */
.L_x_24:


//--------------------- .nv.shared.reserved.0     --------------------------
	.section	.nv.shared.reserved.0,"aw",@nobits
	.weak		__nv_reservedSMEM_offset_0_alias
	.size		__nv_reservedSMEM_offset_0_alias, 0, 64
	.other		__nv_reservedSMEM_offset_0_alias,@"STO_CUDA_RESERVED_SHARED STV_DEFAULT"
__nv_reservedSMEM_offset_0_alias:
	.zero		0
	.zero		64


//--------------------- .nv.constant0._Z16logarithm_taylorPfS_i --------------------------
	.section	.nv.constant0._Z16logarithm_taylorPfS_i,"a",@progbits
	.sectionflags	@""
	.align	4
.nv.constant0._Z16logarithm_taylorPfS_i:
	.zero		916


//--------------------- .nv.constant0._Z11log_libmathPfS_i --------------------------
	.section	.nv.constant0._Z11log_libmathPfS_i,"a",@progbits
	.sectionflags	@""
	.align	4
.nv.constant0._Z11log_libmathPfS_i:
	.zero		916


//--------------------- SYMBOLS --------------------------

	.type		.nv.reservedSmem.offset0,@object
	.size		.nv.reservedSmem.offset0,0x4
